//
// Generated by NVIDIA NVVM Compiler
//
// Compiler Build ID: CL-36424714
// Cuda compilation tools, release 13.0, V13.0.88
// Based on NVVM 20.0.0
//

.version 9.0
.target sm_100
.address_size 64

	// .globl	_Z17reduction_kernel3ILj512EEvPKfPfm
// _ZZ16block_reduce_sumfE9warp_sums has been demoted

.visible .entry _Z17reduction_kernel3ILj512EEvPKfPfm(
	.param .u64 .ptr .align 1 _Z17reduction_kernel3ILj512EEvPKfPfm_param_0,
	.param .u64 .ptr .align 1 _Z17reduction_kernel3ILj512EEvPKfPfm_param_1,
	.param .u64 _Z17reduction_kernel3ILj512EEvPKfPfm_param_2
)
{
	.reg .pred 	%p<26>;
	.reg .b32 	%r<38>;
	.reg .b32 	%f<121>;
	.reg .b64 	%rd<73>;
	// demoted variable
	.shared .align 4 .b8 _ZZ16block_reduce_sumfE9warp_sums[128];
	ld.param.u64 	%rd31, [_Z17reduction_kernel3ILj512EEvPKfPfm_param_2];
	mov.u32 	%r4, %ctaid.x;
	mov.u32 	%r1, %ntid.x;
	mov.u32 	%r2, %tid.x;
	mad.lo.s32 	%r5, %r4, %r1, %r2;
	cvt.u64.u32 	%rd1, %r5;
	mov.u32 	%r6, %nctaid.x;
	mul.lo.s32 	%r7, %r1, %r6;
	cvt.u64.u32 	%rd2, %r7;
	shr.u64 	%rd3, %rd31, 2;
	mul.wide.u32 	%rd32, %r7, 3;
	add.s64 	%rd33, %rd32, %rd1;
	setp.ge.u64 	%p1, %rd33, %rd3;
	mov.f32 	%f119, 0f00000000;
	mov.u64 	%rd69, %rd1;
	@%p1 bra 	$L__BB0_3;
	mov.f32 	%f119, 0f00000000;
	shl.b64 	%rd37, %rd2, 4;
	shl.b64 	%rd41, %rd2, 2;
	mov.u64 	%rd69, %rd1;
$L__BB0_2:
	ld.param.u64 	%rd61, [_Z17reduction_kernel3ILj512EEvPKfPfm_param_0];
	cvta.to.global.u64 	%rd34, %rd61;
	shl.b64 	%rd35, %rd69, 4;
	add.s64 	%rd36, %rd34, %rd35;
	ld.global.v4.f32 	{%f20, %f21, %f22, %f23}, [%rd36];
	add.s64 	%rd38, %rd36, %rd37;
	ld.global.v4.f32 	{%f24, %f25, %f26, %f27}, [%rd38];
	add.s64 	%rd39, %rd38, %rd37;
	ld.global.v4.f32 	{%f28, %f29, %f30, %f31}, [%rd39];
	add.s64 	%rd40, %rd39, %rd37;
	ld.global.v4.f32 	{%f32, %f33, %f34, %f35}, [%rd40];
	add.f32 	%f36, %f20, %f21;
	add.f32 	%f37, %f36, %f22;
	add.f32 	%f38, %f37, %f23;
	add.f32 	%f39, %f119, %f38;
	add.f32 	%f40, %f24, %f25;
	add.f32 	%f41, %f40, %f26;
	add.f32 	%f42, %f41, %f27;
	add.f32 	%f43, %f39, %f42;
	add.f32 	%f44, %f28, %f29;
	add.f32 	%f45, %f44, %f30;
	add.f32 	%f46, %f45, %f31;
	add.f32 	%f47, %f43, %f46;
	add.f32 	%f48, %f32, %f33;
	add.f32 	%f49, %f48, %f34;
	add.f32 	%f50, %f49, %f35;
	add.f32 	%f119, %f47, %f50;
	add.s64 	%rd69, %rd41, %rd69;
	mad.lo.s64 	%rd42, %rd2, 3, %rd69;
	setp.lt.u64 	%p2, %rd42, %rd3;
	@%p2 bra 	$L__BB0_2;
$L__BB0_3:
	ld.param.u64 	%rd62, [_Z17reduction_kernel3ILj512EEvPKfPfm_param_0];
	cvta.to.global.u64 	%rd5, %rd62;
	setp.ge.u64 	%p3, %rd69, %rd3;
	@%p3 bra 	$L__BB0_12;
	add.s64 	%rd43, %rd69, %rd2;
	max.u64 	%rd44, %rd3, %rd43;
	setp.lt.u64 	%p4, %rd43, %rd3;
	selp.u64 	%rd6, 1, 0, %p4;
	add.s64 	%rd45, %rd43, %rd6;
	sub.s64 	%rd7, %rd44, %rd45;
	and.b64  	%rd46, %rd7, -4294967296;
	setp.ne.s64 	%p5, %rd46, 0;
	@%p5 bra 	$L__BB0_6;
	cvt.u32.u64 	%r8, %rd2;
	cvt.u32.u64 	%r9, %rd7;
	div.u32 	%r10, %r9, %r8;
	cvt.u64.u32 	%rd65, %r10;
	bra.uni 	$L__BB0_7;
$L__BB0_6:
	div.u64 	%rd65, %rd7, %rd2;
$L__BB0_7:
	add.s64 	%rd11, %rd65, %rd6;
	and.b64  	%rd47, %rd11, 3;
	setp.eq.s64 	%p6, %rd47, 3;
	@%p6 bra 	$L__BB0_10;
	shl.b64 	%rd48, %rd69, 4;
	add.s64 	%rd67, %rd5, %rd48;
	shl.b64 	%rd13, %rd2, 4;
	add.s64 	%rd49, %rd11, 1;
	and.b64  	%rd66, %rd49, 3;
$L__BB0_9:
	.pragma "nounroll";
	ld.global.v4.f32 	{%f52, %f53, %f54, %f55}, [%rd67];
	add.f32 	%f56, %f52, %f53;
	add.f32 	%f57, %f56, %f54;
	add.f32 	%f58, %f57, %f55;
	add.f32 	%f119, %f119, %f58;
	add.s64 	%rd69, %rd69, %rd2;
	add.s64 	%rd67, %rd67, %rd13;
	add.s64 	%rd66, %rd66, -1;
	setp.ne.s64 	%p7, %rd66, 0;
	@%p7 bra 	$L__BB0_9;
$L__BB0_10:
	setp.lt.u64 	%p8, %rd11, 3;
	@%p8 bra 	$L__BB0_12;
$L__BB0_11:
	shl.b64 	%rd50, %rd69, 4;
	add.s64 	%rd51, %rd5, %rd50;
	ld.global.v4.f32 	{%f59, %f60, %f61, %f62}, [%rd51];
	add.f32 	%f63, %f59, %f60;
	add.f32 	%f64, %f63, %f61;
	add.f32 	%f65, %f64, %f62;
	add.f32 	%f66, %f119, %f65;
	shl.b64 	%rd52, %rd2, 4;
	add.s64 	%rd53, %rd51, %rd52;
	ld.global.v4.f32 	{%f67, %f68, %f69, %f70}, [%rd53];
	add.f32 	%f71, %f67, %f68;
	add.f32 	%f72, %f71, %f69;
	add.f32 	%f73, %f72, %f70;
	add.f32 	%f74, %f66, %f73;
	add.s64 	%rd54, %rd53, %rd52;
	ld.global.v4.f32 	{%f75, %f76, %f77, %f78}, [%rd54];
	add.f32 	%f79, %f75, %f76;
	add.f32 	%f80, %f79, %f77;
	add.f32 	%f81, %f80, %f78;
	add.f32 	%f82, %f74, %f81;
	add.s64 	%rd55, %rd54, %rd52;
	ld.global.v4.f32 	{%f83, %f84, %f85, %f86}, [%rd55];
	add.f32 	%f87, %f83, %f84;
	add.f32 	%f88, %f87, %f85;
	add.f32 	%f89, %f88, %f86;
	add.f32 	%f119, %f82, %f89;
	shl.b64 	%rd56, %rd2, 2;
	add.s64 	%rd69, %rd56, %rd69;
	setp.lt.u64 	%p9, %rd69, %rd3;
	@%p9 bra 	$L__BB0_11;
$L__BB0_12:
	and.b64  	%rd57, %rd31, -4;
	add.s64 	%rd72, %rd57, %rd1;
	setp.ge.u64 	%p10, %rd72, %rd31;
	@%p10 bra 	$L__BB0_14;
$L__BB0_13:
	shl.b64 	%rd58, %rd72, 2;
	add.s64 	%rd59, %rd5, %rd58;
	ld.global.f32 	%f90, [%rd59];
	add.f32 	%f119, %f119, %f90;
	add.s64 	%rd72, %rd72, %rd2;
	setp.lt.u64 	%p11, %rd72, %rd31;
	@%p11 bra 	$L__BB0_13;
$L__BB0_14:
	and.b32  	%r3, %r2, 31;
	mov.b32 	%r11, %f119;
	shfl.sync.down.b32	%r12|%p12, %r11, 16, 31, -1;
	mov.b32 	%f91, %r12;
	add.f32 	%f92, %f119, %f91;
	mov.b32 	%r13, %f92;
	shfl.sync.down.b32	%r14|%p13, %r13, 8, 31, -1;
	mov.b32 	%f93, %r14;
	add.f32 	%f94, %f92, %f93;
	mov.b32 	%r15, %f94;
	shfl.sync.down.b32	%r16|%p14, %r15, 4, 31, -1;
	mov.b32 	%f95, %r16;
	add.f32 	%f96, %f94, %f95;
	mov.b32 	%r17, %f96;
	shfl.sync.down.b32	%r18|%p15, %r17, 2, 31, -1;
	mov.b32 	%f97, %r18;
	add.f32 	%f98, %f96, %f97;
	mov.b32 	%r19, %f98;
	shfl.sync.down.b32	%r20|%p16, %r19, 1, 31, -1;
	mov.b32 	%f99, %r20;
	add.f32 	%f14, %f98, %f99;
	setp.ne.s32 	%p17, %r3, 0;
	@%p17 bra 	$L__BB0_16;
	shr.u32 	%r21, %r2, 3;
	mov.u32 	%r22, _ZZ16block_reduce_sumfE9warp_sums;
	add.s32 	%r23, %r22, %r21;
	st.shared.f32 	[%r23], %f14;
$L__BB0_16:
	bar.sync 	0;
	shr.u32 	%r24, %r1, 5;
	setp.ge.u32 	%p18, %r2, %r24;
	mov.f32 	%f120, 0f00000000;
	@%p18 bra 	$L__BB0_18;
	shl.b32 	%r25, %r3, 2;
	mov.u32 	%r26, _ZZ16block_reduce_sumfE9warp_sums;
	add.s32 	%r27, %r26, %r25;
	ld.shared.f32 	%f120, [%r27];
$L__BB0_18:
	setp.gt.u32 	%p19, %r2, 31;
	@%p19 bra 	$L__BB0_21;
	mov.b32 	%r28, %f120;
	shfl.sync.down.b32	%r29|%p20, %r28, 16, 31, -1;
	mov.b32 	%f101, %r29;
	add.f32 	%f102, %f120, %f101;
	mov.b32 	%r30, %f102;
	shfl.sync.down.b32	%r31|%p21, %r30, 8, 31, -1;
	mov.b32 	%f103, %r31;
	add.f32 	%f104, %f102, %f103;
	mov.b32 	%r32, %f104;
	shfl.sync.down.b32	%r33|%p22, %r32, 4, 31, -1;
	mov.b32 	%f105, %r33;
	add.f32 	%f106, %f104, %f105;
	mov.b32 	%r34, %f106;
	shfl.sync.down.b32	%r35|%p23, %r34, 2, 31, -1;
	mov.b32 	%f107, %r35;
	add.f32 	%f108, %f106, %f107;
	mov.b32 	%r36, %f108;
	shfl.sync.down.b32	%r37|%p24, %r36, 1, 31, -1;
	mov.b32 	%f109, %r37;
	add.f32 	%f17, %f108, %f109;
	setp.ne.s32 	%p25, %r2, 0;
	@%p25 bra 	$L__BB0_21;
	ld.param.u64 	%rd63, [_Z17reduction_kernel3ILj512EEvPKfPfm_param_1];
	cvta.to.global.u64 	%rd60, %rd63;
	atom.global.add.f32 	%f110, [%rd60], %f17;
$L__BB0_21:
	ret;

}


// ===== COMPILED SASS (sm_100) =====

	.target	sm_100

	.elftype	@"ET_EXEC"


//--------------------- .note.nv.tkinfo           --------------------------
	.section	.note.nv.tkinfo,"",@"SHT_NOTE"
	.sectionflags	@"SHF_NOTE_NV_TKINFO"
	.tkinfo
        /*0018*/ 	.word	0x00000002
        /*0030*/ 	.string	""
        /*0030*/ 	.string	"ptxas"
        /*0030*/ 	.string	"Cuda compilation tools, release 13.0, V13.0.88"
        /*0030*/ 	.string	"Build cuda_13.0.r13.0/compiler.36424714_0"
        /*0030*/ 	.string	"-arch sm_100 -m 64 "



//--------------------- .note.nv.cuinfo           --------------------------
	.section	.note.nv.cuinfo,"",@"SHT_NOTE"
	.sectionflags	@"SHF_NOTE_NV_CUINFO"
        /*0018*/ 	.short	0x0002
        /*001a*/ 	.short	0x0064
        /*001c*/ 	.short	0x0082
	.zero		2


//--------------------- .nv.info                  --------------------------
	.section	.nv.info,"",@"SHT_CUDA_INFO"
	.align	4


	//----- nvinfo : EIATTR_REGCOUNT
	.align		4
        /*0000*/ 	.byte	0x04, 0x2f
        /*0002*/ 	.short	(.L_1 - .L_0)
	.align		4
.L_0:
        /*0004*/ 	.word	index@(_Z17reduction_kernel3ILj512EEvPKfPfm)
        /*0008*/ 	.word	0x00000020


	//----- nvinfo : EIATTR_FRAME_SIZE
	.align		4
.L_1:
        /*000c*/ 	.byte	0x04, 0x11
        /*000e*/ 	.short	(.L_3 - .L_2)
	.align		4
.L_2:
        /*0010*/ 	.word	index@($__internal_0_$__cuda_sm20_div_u64)
        /*0014*/ 	.word	0x00000000


	//----- nvinfo : EIATTR_FRAME_SIZE
	.align		4
.L_3:
        /*0018*/ 	.byte	0x04, 0x11
        /*001a*/ 	.short	(.L_5 - .L_4)
	.align		4
.L_4:
        /*001c*/ 	.word	index@(_Z17reduction_kernel3ILj512EEvPKfPfm)
        /*0020*/ 	.word	0x00000000


	//----- nvinfo : EIATTR_MIN_STACK_SIZE
	.align		4
.L_5:
        /*0024*/ 	.byte	0x04, 0x12
        /*0026*/ 	.short	(.L_7 - .L_6)
	.align		4
.L_6:
        /*0028*/ 	.word	index@(_Z17reduction_kernel3ILj512EEvPKfPfm)
        /*002c*/ 	.word	0x00000000
.L_7:


//--------------------- .nv.compat                --------------------------
	.section	.nv.compat,"",@"SHT_CUDA_COMPAT_INFO"
	.align	4
        /*0000*/ 	.byte	0x02, 0x09, 0x00, 0x00, 0x02, 0x02, 0x01, 0x00, 0x02, 0x05, 0x05, 0x00, 0x03, 0x07, 0x01, 0x01
        /*0010*/ 	.byte	0x02, 0x03, 0x00, 0x00, 0x02, 0x06, 0x01, 0x00, 0x04, 0x0b, 0x08, 0x00, 0x09, 0x00, 0x00, 0x00
        /*0020*/ 	.byte	0x00, 0x00, 0x00, 0x00


//--------------------- .nv.info._Z17reduction_kernel3ILj512EEvPKfPfm --------------------------
	.section	.nv.info._Z17reduction_kernel3ILj512EEvPKfPfm,"",@"SHT_CUDA_INFO"
	.sectionflags	@""
	.align	4


	//----- nvinfo : EIATTR_CUDA_API_VERSION
	.align		4
        /*0000*/ 	.byte	0x04, 0x37
        /*0002*/ 	.short	(.L_9 - .L_8)
.L_8:
        /*0004*/ 	.word	0x00000082


	//----- nvinfo : EIATTR_KPARAM_INFO
	.align		4
.L_9:
        /*0008*/ 	.byte	0x04, 0x17
        /*000a*/ 	.short	(.L_11 - .L_10)
.L_10:
        /*000c*/ 	.word	0x00000000
        /*0010*/ 	.short	0x0002
        /*0012*/ 	.short	0x0010
        /*0014*/ 	.byte	0x00, 0xf0, 0x21, 0x00


	//----- nvinfo : EIATTR_KPARAM_INFO
	.align		4
.L_11:
        /*0018*/ 	.byte	0x04, 0x17
        /*001a*/ 	.short	(.L_13 - .L_12)
.L_12:
        /*001c*/ 	.word	0x00000000
        /*0020*/ 	.short	0x0001
        /*0022*/ 	.short	0x0008
        /*0024*/ 	.byte	0x00, 0xf5, 0x21, 0x00


	//----- nvinfo : EIATTR_KPARAM_INFO
	.align		4
.L_13:
        /*0028*/ 	.byte	0x04, 0x17
        /*002a*/ 	.short	(.L_15 - .L_14)
.L_14:
        /*002c*/ 	.word	0x00000000
        /*0030*/ 	.short	0x0000
        /*0032*/ 	.short	0x0000
        /*0034*/ 	.byte	0x00, 0xf5, 0x21, 0x00


	//----- nvinfo : EIATTR_SPARSE_MMA_MASK
	.align		4
.L_15:
        /*0038*/ 	.byte	0x03, 0x50
        /*003a*/ 	.short	0x0000


	//----- nvinfo : EIATTR_MAXREG_COUNT
	.align		4
        /*003c*/ 	.byte	0x03, 0x1b
        /*003e*/ 	.short	0x00ff


	//----- nvinfo : EIATTR_NUM_BARRIERS
	.align		4
        /*0040*/ 	.byte	0x02, 0x4c
        /*0042*/ 	.byte	0x01
	.zero		1


	//----- nvinfo : EIATTR_MERCURY_ISA_VERSION
	.align		4
        /*0044*/ 	.byte	0x03, 0x5f
        /*0046*/ 	.short	0x0101


	//----- nvinfo : EIATTR_COOP_GROUP_MASK_REGIDS
	.align		4
        /*0048*/ 	.byte	0x04, 0x29
        /*004a*/ 	.short	(.L_17 - .L_16)


	//   ....[0]....
.L_16:
        /*004c*/ 	.word	0xffffffff


	//   ....[1]....
        /*0050*/ 	.word	0xffffffff


	//   ....[2]....
        /*0054*/ 	.word	0xffffffff


	//   ....[3]....
        /*0058*/ 	.word	0xffffffff


	//   ....[4]....
        /*005c*/ 	.word	0xffffffff


	//   ....[5]....
        /*0060*/ 	.word	0xffffffff


	//   ....[6]....
        /*0064*/ 	.word	0xffffffff


	//   ....[7]....
        /*0068*/ 	.word	0xffffffff


	//   ....[8]....
        /*006c*/ 	.word	0xffffffff


	//   ....[9]....
        /*0070*/ 	.word	0xffffffff


	//----- nvinfo : EIATTR_COOP_GROUP_INSTR_OFFSETS
	.align		4
.L_17:
        /*0074*/ 	.byte	0x04, 0x28
        /*0076*/ 	.short	(.L_19 - .L_18)


	//   ....[0]....
.L_18:
        /*0078*/ 	.word	0x00000c30


	//   ....[1]....
        /*007c*/ 	.word	0x00000c80


	//   ....[2]....
        /*0080*/ 	.word	0x00000ca0


	//   ....[3]....
        /*0084*/ 	.word	0x00000ce0


	//   ....[4]....
        /*0088*/ 	.word	0x00000d20


	//   ....[5]....
        /*008c*/ 	.word	0x00000de0


	//   ....[6]....
        /*0090*/ 	.word	0x00000e10


	//   ....[7]....
        /*0094*/ 	.word	0x00000e30


	//   ....[8]....
        /*0098*/ 	.word	0x00000e50


	//   ....[9]....
        /*009c*/ 	.word	0x00000e70


	//----- nvinfo : EIATTR_VRC_CTA_INIT_COUNT
	.align		4
.L_19:
        /*00a0*/ 	.byte	0x02, 0x4a
	.zero		1
	.zero		1


	//----- nvinfo : EIATTR_EXIT_INSTR_OFFSETS
	.align		4
        /*00a4*/ 	.byte	0x04, 0x1c
        /*00a6*/ 	.short	(.L_21 - .L_20)


	//   ....[0]....
.L_20:
        /*00a8*/ 	.word	0x00000dd0


	//   ....[1]....
        /*00ac*/ 	.word	0x00000e80


	//   ....[2]....
        /*00b0*/ 	.word	0x00000ec0


	//----- nvinfo : EIATTR_CRS_STACK_SIZE
	.align		4
.L_21:
        /*00b4*/ 	.byte	0x04, 0x1e
        /*00b6*/ 	.short	(.L_23 - .L_22)
.L_22:
        /*00b8*/ 	.word	0x00000000


	//----- nvinfo : EIATTR_CBANK_PARAM_SIZE
	.align		4
.L_23:
        /*00bc*/ 	.byte	0x03, 0x19
        /*00be*/ 	.short	0x0018


	//----- nvinfo : EIATTR_PARAM_CBANK
	.align		4
        /*00c0*/ 	.byte	0x04, 0x0a
        /*00c2*/ 	.short	(.L_25 - .L_24)
	.align		4
.L_24:
        /*00c4*/ 	.word	index@(.nv.constant0._Z17reduction_kernel3ILj512EEvPKfPfm)
        /*00c8*/ 	.short	0x0380
        /*00ca*/ 	.short	0x0018


	//----- nvinfo : EIATTR_SW_WAR
	.align		4
.L_25:
        /*00cc*/ 	.byte	0x04, 0x36
        /*00ce*/ 	.short	(.L_27 - .L_26)
.L_26:
        /*00d0*/ 	.word	0x00000008
.L_27:


//--------------------- .nv.callgraph             --------------------------
	.section	.nv.callgraph,"",@"SHT_CUDA_CALLGRAPH"
	.align	4
	.sectionentsize	8
	.align		4
        /*0000*/ 	.word	0x00000000
	.align		4
        /*0004*/ 	.word	0xffffffff
	.align		4
        /*0008*/ 	.word	0x00000000
	.align		4
        /*000c*/ 	.word	0xfffffffe
	.align		4
        /*0010*/ 	.word	0x00000000
	.align		4
        /*0014*/ 	.word	0xfffffffd
	.align		4
        /*0018*/ 	.word	0x00000000
	.align		4
        /*001c*/ 	.word	0xfffffffc


//--------------------- .text._Z17reduction_kernel3ILj512EEvPKfPfm --------------------------
	.section	.text._Z17reduction_kernel3ILj512EEvPKfPfm,"ax",@progbits
	.align	128
        .global         _Z17reduction_kernel3ILj512EEvPKfPfm
        .type           _Z17reduction_kernel3ILj512EEvPKfPfm,@function
        .size           _Z17reduction_kernel3ILj512EEvPKfPfm,(.L_x_16 - _Z17reduction_kernel3ILj512EEvPKfPfm)
        .other          _Z17reduction_kernel3ILj512EEvPKfPfm,@"STO_CUDA_ENTRY STV_DEFAULT"
_Z17reduction_kernel3ILj512EEvPKfPfm:
.text._Z17reduction_kernel3ILj512EEvPKfPfm:
[----:B------:R-:W-:Y:S01]  /*0000*/  LDC R1, c[0x0][0x37c] ;  /* 0x0000df00ff017b82 */ /* 0x000fe20000000800 */
[----:B------:R-:W0:Y:S07]  /*0010*/  S2R R21, SR_TID.X ;  /* 0x0000000000157919 */ /* 0x000e2e0000002100 */
[----:B------:R-:W0:Y:S01]  /*0020*/  S2UR UR4, SR_CTAID.X ;  /* 0x00000000000479c3 */ /* 0x000e220000002500 */
[----:B------:R-:W-:Y:S01]  /*0030*/  IMAD.MOV.U32 R27, RZ, RZ, RZ ;  /* 0x000000ffff1b7224 */ /* 0x000fe200078e00ff */
[----:B------:R-:W1:Y:S01]  /*0040*/  LDCU.64 UR10, c[0x0][0x380] ;  /* 0x00007000ff0a77ac */ /* 0x000e620008000a00 */
[----:B------:R-:W-:Y:S01]  /*0050*/  BSSY.RECONVERGENT B0, `(.L_x_0) ;  /* 0x000003c000007945 */ /* 0x000fe20003800200 */
[----:B------:R-:W-:Y:S01]  /*0060*/  IMAD.MOV.U32 R23, RZ, RZ, RZ ;  /* 0x000000ffff177224 */ /* 0x000fe200078e00ff */
[----:B------:R-:W2:Y:S03]  /*0070*/  LDCU.64 UR6, c[0x0][0x358] ;  /* 0x00006b00ff0677ac */ /* 0x000ea60008000a00 */
[----:B------:R-:W0:Y:S01]  /*0080*/  LDC R22, c[0x0][0x360] ;  /* 0x0000d800ff167b82 */ /* 0x000e220000000800 */
[----:B------:R-:W3:Y:S01]  /*0090*/  LDCU UR5, c[0x0][0x370] ;  /* 0x00006e00ff0577ac */ /* 0x000ee20008000800 */
[----:B------:R-:W4:Y:S06]  /*00a0*/  LDCU.64 UR8, c[0x0][0x380] ;  /* 0x00007000ff0877ac */ /* 0x000f2c0008000a00 */
[----:B------:R-:W5:Y:S01]  /*00b0*/  LDC.64 R2, c[0x0][0x390] ;  /* 0x0000e400ff027b82 */ /* 0x000f620000000a00 */
[----:B0-----:R-:W-:-:S02]  /*00c0*/  IMAD R26, R22, UR4, R21 ;  /* 0x00000004161a7c24 */ /* 0x001fc4000f8e0215 */
[----:B---3--:R-:W-:-:S03]  /*00d0*/  IMAD R25, R22, UR5, RZ ;  /* 0x0000000516197c24 */ /* 0x008fc6000f8e02ff */
[----:B------:R-:W-:Y:S01]  /*00e0*/  MOV R20, R26 ;  /* 0x0000001a00147202 */ /* 0x000fe20000000f00 */
[----:B------:R-:W-:Y:S01]  /*00f0*/  IMAD.WIDE.U32 R4, R25, 0x3, R26 ;  /* 0x0000000319047825 */ /* 0x000fe200078e001a */
[--C-:B-----5:R-:W-:Y:S02]  /*0100*/  SHF.R.U64 R0, R2, 0x2, R3.reuse ;  /* 0x0000000202007819 */ /* 0x120fe40000001203 */
[----:B------:R-:W-:Y:S01]  /*0110*/  SHF.R.U32.HI R2, RZ, 0x2, R3 ;  /* 0x00000002ff027819 */ /* 0x000fe20000011603 */
[----:B------:R-:W-:Y:S01]  /*0120*/  IMAD.MOV.U32 R3, RZ, RZ, RZ ;  /* 0x000000ffff037224 */ /* 0x000fe200078e00ff */
[----:B------:R-:W-:-:S04]  /*0130*/  ISETP.GE.U32.AND P0, PT, R4, R0, PT ;  /* 0x000000000400720c */ /* 0x000fc80003f06070 */
[----:B------:R-:W-:-:S13]  /*0140*/  ISETP.GE.U32.AND.EX P0, PT, R5, R2, PT, P0 ;  /* 0x000000020500720c */ /* 0x000fda0003f06100 */
[----:B-12-4-:R-:W-:Y:S05]  /*0150*/  @P0 BRA `(.L_x_1) ;  /* 0x0000000000ac0947 */ /* 0x016fea0003800000 */
[----:B------:R-:W-:Y:S02]  /*0160*/  HFMA2 R3, -RZ, RZ, 0, 0 ;  /* 0x00000000ff037431 */ /* 0x000fe400000001ff */
[----:B------:R-:W-:Y:S01]  /*0170*/  IMAD.SHL.U32 R28, R25, 0x10, RZ ;  /* 0x00000010191c7824 */ /* 0x000fe200078e00ff */
[----:B------:R-:W-:Y:S01]  /*0180*/  SHF.R.U32.HI R24, RZ, 0x1c, R25 ;  /* 0x0000001cff187819 */ /* 0x000fe20000011619 */
[----:B------:R-:W-:Y:S02]  /*0190*/  IMAD.MOV.U32 R23, RZ, RZ, RZ ;  /* 0x000000ffff177224 */ /* 0x000fe400078e00ff */
[----:B------:R-:W-:-:S07]  /*01a0*/  IMAD.MOV.U32 R20, RZ, RZ, R26 ;  /* 0x000000ffff147224 */ /* 0x000fce00078e001a */
.L_x_2:
[----:B------:R-:W-:-:S04]  /*01b0*/  LEA R10, P0, R20, UR8, 0x4 ;  /* 0x00000008140a7c11 */ /* 0x000fc8000f8020ff */
[----:B------:R-:W-:Y:S02]  /*01c0*/  LEA.HI.X R11, R20, UR9, R3, 0x4, P0 ;  /* 0x00000009140b7c11 */ /* 0x000fe400080f2403 */
[----:B------:R-:W-:-:S03]  /*01d0*/  IADD3 R8, P0, PT, R28, R10, RZ ;  /* 0x0000000a1c087210 */ /* 0x000fc60007f1e0ff */
[----:B------:R-:W2:Y:S02]  /*01e0*/  LDG.E.128 R4, desc[UR6][R10.64] ;  /* 0x000000060a047981 */ /* 0x000ea4000c1e1d00 */
[----:B------:R-:W-:Y:S01]  /*01f0*/  IMAD.X R9, R24, 0x1, R11, P0 ;  /* 0x0000000118097824 */ /* 0x000fe200000e060b */
[----:B------:R-:W-:-:S05]  /*0200*/  IADD3 R12, P0, PT, R28, R8, RZ ;  /* 0x000000081c0c7210 */ /* 0x000fca0007f1e0ff */
[----:B------:R-:W-:Y:S01]  /*0210*/  IMAD.X R13, R24, 0x1, R9, P0 ;  /* 0x00000001180d7824 */ /* 0x000fe200000e0609 */
[----:B------:R-:W-:Y:S01]  /*0220*/  IADD3 R16, P0, PT, R28, R12, RZ ;  /* 0x0000000c1c107210 */ /* 0x000fe20007f1e0ff */
[----:B------:R-:W3:Y:S04]  /*0230*/  LDG.E.128 R8, desc[UR6][R8.64] ;  /* 0x0000000608087981 */ /* 0x000ee8000c1e1d00 */
[----:B------:R-:W-:Y:S02]  /*0240*/  IMAD.X R17, R24, 0x1, R13, P0 ;  /* 0x0000000118117824 */ /* 0x000fe400000e060d */
[----:B------:R-:W4:Y:S04]  /*0250*/  LDG.E.128 R12, desc[UR6][R12.64] ;  /* 0x000000060c0c7981 */ /* 0x000f28000c1e1d00 */
[----:B------:R-:W5:Y:S01]  /*0260*/  LDG.E.128 R16, desc[UR6][R16.64] ;  /* 0x0000000610107981 */ /* 0x000f62000c1e1d00 */
[----:B------:R-:W-:Y:S01]  /*0270*/  LEA R20, P0, R25, R20, 0x2 ;  /* 0x0000001419147211 */ /* 0x000fe200078010ff */
[----:B------:R-:W-:-:S03]  /*0280*/  UMOV UR4, URZ ;  /* 0x000000ff00047c82 */ /* 0x000fc60008000000 */
[----:B------:R-:W-:Y:S01]  /*0290*/  LEA.HI.X R3, R25, R3, RZ, 0x2, P0 ;  /* 0x0000000319037211 */ /* 0x000fe200000f14ff */
[----:B--2---:R-:W-:Y:S01]  /*02a0*/  FADD R5, R4, R5 ;  /* 0x0000000504057221 */ /* 0x004fe20000000000 */
[----:B------:R-:W-:-:S03]  /*02b0*/  MOV R4, R20 ;  /* 0x0000001400047202 */ /* 0x000fc60000000f00 */
[----:B------:R-:W-:-:S04]  /*02c0*/  FADD R6, R6, R5 ;  /* 0x0000000506067221 */ /* 0x000fc80000000000 */
[----:B------:R-:W-:Y:S01]  /*02d0*/  FADD R6, R7, R6 ;  /* 0x0000000607067221 */ /* 0x000fe20000000000 */
[----:B---3--:R-:W-:-:S03]  /*02e0*/  FADD R5, R8, R9 ;  /* 0x0000000908057221 */ /* 0x008fc60000000000 */
[----:B------:R-:W-:Y:S01]  /*02f0*/  FADD R23, R6, R23 ;  /* 0x0000001706177221 */ /* 0x000fe20000000000 */
[----:B------:R-:W-:Y:S01]  /*0300*/  FADD R10, R10, R5 ;  /* 0x000000050a0a7221 */ /* 0x000fe20000000000 */
[----:B------:R-:W-:Y:S02]  /*0310*/  IMAD.MOV.U32 R5, RZ, RZ, R3 ;  /* 0x000000ffff057224 */ /* 0x000fe400078e0003 */
[----:B----4-:R-:W-:Y:S01]  /*0320*/  FADD R7, R12, R13 ;  /* 0x0000000d0c077221 */ /* 0x010fe20000000000 */
[----:B------:R-:W-:Y:S01]  /*0330*/  FADD R10, R11, R10 ;  /* 0x0000000a0b0a7221 */ /* 0x000fe20000000000 */
[----:B------:R-:W-:-:S04]  /*0340*/  IMAD.WIDE.U32 R4, R25, 0x3, R4 ;  /* 0x0000000319047825 */ /* 0x000fc800078e0004 */
[----:B------:R-:W-:Y:S01]  /*0350*/  FADD R14, R14, R7 ;  /* 0x000000070e0e7221 */ /* 0x000fe20000000000 */
[----:B-----5:R-:W-:Y:S01]  /*0360*/  FADD R17, R16, R17 ;  /* 0x0000001110117221 */ /* 0x020fe20000000000 */
[----:B------:R-:W-:Y:S01]  /*0370*/  FADD R10, R23, R10 ;  /* 0x0000000a170a7221 */ /* 0x000fe20000000000 */
[----:B------:R-:W-:Y:S01]  /*0380*/  VIADD R5, R5, UR4 ;  /* 0x0000000405057c36 */ /* 0x000fe20008000000 */
[----:B------:R-:W-:Y:S01]  /*0390*/  ISETP.GE.U32.AND P0, PT, R4, R0, PT ;  /* 0x000000000400720c */ /* 0x000fe20003f06070 */
[----:B------:R-:W-:Y:S01]  /*03a0*/  FADD R15, R15, R14 ;  /* 0x0000000e0f0f7221 */ /* 0x000fe20000000000 */
[----:B------:R-:W-:Y:S02]  /*03b0*/  FADD R18, R18, R17 ;  /* 0x0000001112127221 */ /* 0x000fe40000000000 */
[----:B------:R-:W-:Y:S01]  /*03c0*/  ISETP.GE.U32.AND.EX P0, PT, R5, R2, PT, P0 ;  /* 0x000000020500720c */ /* 0x000fe20003f06100 */
[----:B------:R-:W-:Y:S01]  /*03d0*/  FADD R10, R10, R15 ;  /* 0x0000000f0a0a7221 */ /* 0x000fe20000000000 */
[----:B------:R-:W-:-:S04]  /*03e0*/  FADD R19, R19, R18 ;  /* 0x0000001213137221 */ /* 0x000fc80000000000 */
[----:B------:R-:W-:-:S07]  /*03f0*/  FADD R23, R10, R19 ;  /* 0x000000130a177221 */ /* 0x000fce0000000000 */
[----:B------:R-:W-:Y:S05]  /*0400*/  @!P0 BRA `(.L_x_2) ;  /* 0xfffffffc00688947 */ /* 0x000fea000383ffff */
.L_x_1:
[----:B------:R-:W-:Y:S05]  /*0410*/  BSYNC.RECONVERGENT B0 ;  /* 0x0000000000007941 */ /* 0x000fea0003800200 */
.L_x_0:
[----:B------:R-:W-:Y:S01]  /*0420*/  ISETP.GE.U32.AND P0, PT, R20, R0, PT ;  /* 0x000000001400720c */ /* 0x000fe20003f06070 */
[----:B------:R-:W-:Y:S03]  /*0430*/  BSSY.RECONVERGENT B0, `(.L_x_3) ;  /* 0x000006c000007945 */ /* 0x000fe60003800200 */
[----:B------:R-:W-:-:S13]  /*0440*/  ISETP.GE.U32.AND.EX P0, PT, R3, R2, PT, P0 ;  /* 0x000000020300720c */ /* 0x000fda0003f06100 */
[----:B------:R-:W-:Y:S05]  /*0450*/  @P0 BRA `(.L_x_4) ;  /* 0x0000000400a40947 */ /* 0x000fea0003800000 */
[----:B------:R-:W-:Y:S01]  /*0460*/  IADD3 R7, P1, PT, R25, R20, RZ ;  /* 0x0000001419077210 */ /* 0x000fe20007f3e0ff */
[----:B------:R-:W-:Y:S03]  /*0470*/  BSSY.RECONVERGENT B1, `(.L_x_5) ;  /* 0x0000023000017945 */ /* 0x000fe60003800200 */
[----:B------:R-:W-:Y:S01]  /*0480*/  ISETP.GE.U32.AND P0, PT, R7, R0, PT ;  /* 0x000000000700720c */ /* 0x000fe20003f06070 */
[----:B------:R-:W-:Y:S01]  /*0490*/  IMAD.X R11, RZ, RZ, R3, P1 ;  /* 0x000000ffff0b7224 */ /* 0x000fe200008e0603 */
[----:B------:R-:W-:-:S04]  /*04a0*/  ISETP.GT.U32.AND P1, PT, R0, R7, PT ;  /* 0x000000070000720c */ /* 0x000fc80003f24070 */
[----:B------:R-:W-:Y:S02]  /*04b0*/  ISETP.GE.U32.AND.EX P0, PT, R11, R2, PT, P0 ;  /* 0x000000020b00720c */ /* 0x000fe40003f06100 */
[----:B------:R-:W-:Y:S02]  /*04c0*/  ISETP.GT.U32.AND.EX P1, PT, R2, R11, PT, P1 ;  /* 0x0000000b0200720c */ /* 0x000fe40003f24110 */
[----:B------:R-:W-:Y:S02]  /*04d0*/  SEL R8, RZ, 0x1, P0 ;  /* 0x00000001ff087807 */ /* 0x000fe40000000000 */
[----:B------:R-:W-:Y:S02]  /*04e0*/  SEL R5, R0, R7, P1 ;  /* 0x0000000700057207 */ /* 0x000fe40000800000 */
[----:B------:R-:W-:Y:S02]  /*04f0*/  SEL R9, R2, R11, P1 ;  /* 0x0000000b02097207 */ /* 0x000fe40000800000 */
[----:B------:R-:W-:-:S04]  /*0500*/  IADD3 R12, P0, P1, R5, -R7, -R8 ;  /* 0x80000007050c7210 */ /* 0x000fc8000791e808 */
[----:B------:R-:W-:-:S04]  /*0510*/  IADD3.X R9, PT, PT, R9, -0x1, ~R11, P0, P1 ;  /* 0xffffffff09097810 */ /* 0x000fc800007e2c0b */
[----:B------:R-:W-:-:S13]  /*0520*/  ISETP.NE.U32.AND P0, PT, R9, RZ, PT ;  /* 0x000000ff0900720c */ /* 0x000fda0003f05070 */
[----:B------:R-:W-:Y:S05]  /*0530*/  @P0 BRA `(.L_x_6) ;  /* 0x0000000000500947 */ /* 0x000fea0003800000 */
[----:B------:R-:W0:Y:S01]  /*0540*/  I2F.U32.RP R6, R25 ;  /* 0x0000001900067306 */ /* 0x000e220000209000 */
[----:B------:R-:W-:Y:S01]  /*0550*/  IMAD.MOV R7, RZ, RZ, -R25 ;  /* 0x000000ffff077224 */ /* 0x000fe200078e0a19 */
[----:B------:R-:W-:-:S06]  /*0560*/  ISETP.NE.U32.AND P2, PT, R25, RZ, PT ;  /* 0x000000ff1900720c */ /* 0x000fcc0003f45070 */
[----:B0-----:R-:W0:Y:S02]  /*0570*/  MUFU.RCP R6, R6 ;  /* 0x0000000600067308 */ /* 0x001e240000001000 */
[----:B0-----:R-:W-:-:S06]  /*0580*/  IADD3 R4, PT, PT, R6, 0xffffffe, RZ ;  /* 0x0ffffffe06047810 */ /* 0x001fcc0007ffe0ff */
[----:B------:R0:W1:Y:S02]  /*0590*/  F2I.FTZ.U32.TRUNC.NTZ R5, R4 ;  /* 0x0000000400057305 */ /* 0x000064000021f000 */
[----:B0-----:R-:W-:Y:S02]  /*05a0*/  IMAD.MOV.U32 R4, RZ, RZ, RZ ;  /* 0x000000ffff047224 */ /* 0x001fe400078e00ff */
[----:B-1----:R-:W-:-:S04]  /*05b0*/  IMAD R7, R7, R5, RZ ;  /* 0x0000000507077224 */ /* 0x002fc800078e02ff */
[----:B------:R-:W-:-:S06]  /*05c0*/  IMAD.HI.U32 R5, R5, R7, R4 ;  /* 0x0000000705057227 */ /* 0x000fcc00078e0004 */
[----:B------:R-:W-:-:S04]  /*05d0*/  IMAD.HI.U32 R4, R5, R12, RZ ;  /* 0x0000000c05047227 */ /* 0x000fc800078e00ff */
[----:B------:R-:W-:-:S04]  /*05e0*/  IMAD.MOV R5, RZ, RZ, -R4 ;  /* 0x000000ffff057224 */ /* 0x000fc800078e0a04 */
[----:B------:R-:W-:Y:S02]  /*05f0*/  IMAD R12, R25, R5, R12 ;  /* 0x00000005190c7224 */ /* 0x000fe400078e020c */
[----:B------:R-:W-:-:S03]  /*0600*/  IMAD.MOV.U32 R5, RZ, RZ, RZ ;  /* 0x000000ffff057224 */ /* 0x000fc600078e00ff */
[----:B------:R-:W-:-:S13]  /*0610*/  ISETP.GE.U32.AND P0, PT, R12, R25, PT ;  /* 0x000000190c00720c */ /* 0x000fda0003f06070 */
[----:B------:R-:W-:Y:S01]  /*0620*/  @P0 IADD3 R12, PT, PT, -R25, R12, RZ ;  /* 0x0000000c190c0210 */ /* 0x000fe20007ffe1ff */
[----:B------:R-:W-:-:S03]  /*0630*/  @P0 VIADD R4, R4, 0x1 ;  /* 0x0000000104040836 */ /* 0x000fc60000000000 */
[----:B------:R-:W-:-:S13]  /*0640*/  ISETP.GE.U32.AND P1, PT, R12, R25, PT ;  /* 0x000000190c00720c */ /* 0x000fda0003f26070 */
[----:B------:R-:W-:Y:S01]  /*0650*/  @P1 VIADD R4, R4, 0x1 ;  /* 0x0000000104041836 */ /* 0x000fe20000000000 */
[----:B------:R-:W-:Y:S01]  /*0660*/  @!P2 LOP3.LUT R4, RZ, R25, RZ, 0x33, !PT ;  /* 0x00000019ff04a212 */ /* 0x000fe200078e33ff */
[----:B------:R-:W-:Y:S06]  /*0670*/  BRA `(.L_x_7) ;  /* 0x0000000000087947 */ /* 0x000fec0003800000 */
.L_x_6:
[----:B------:R-:W-:-:S07]  /*0680*/  MOV R10, 0x6a0 ;  /* 0x000006a0000a7802 */ /* 0x000fce0000000f00 */
[----:B------:R-:W-:Y:S05]  /*0690*/  CALL.REL.NOINC `($__internal_0_$__cuda_sm20_div_u64) ;  /* 0x00000008000c7944 */ /* 0x000fea0003c00000 */
.L_x_7:
[----:B------:R-:W-:Y:S05]  /*06a0*/  BSYNC.RECONVERGENT B1 ;  /* 0x0000000000017941 */ /* 0x000fea0003800200 */
.L_x_5:
[----:B------:R-:W-:Y:S01]  /*06b0*/  IADD3 R8, P0, PT, R4, R8, RZ ;  /* 0x0000000804087210 */ /* 0x000fe20007f1e0ff */
[----:B------:R-:W-:Y:S03]  /*06c0*/  BSSY.RECONVERGENT B1, `(.L_x_8) ;  /* 0x000001e000017945 */ /* 0x000fe60003800200 */
[----:B------:R-:W-:Y:S02]  /*06d0*/  LOP3.LUT R6, R8, 0x3, RZ, 0xc0, !PT ;  /* 0x0000000308067812 */ /* 0x000fe400078ec0ff */
[----:B------:R-:W-:Y:S02]  /*06e0*/  IADD3.X R4, PT, PT, RZ, R5, RZ, P0, !PT ;  /* 0x00000005ff047210 */ /* 0x000fe400007fe4ff */
[----:B------:R-:W-:Y:S02]  /*06f0*/  ISETP.NE.U32.AND P1, PT, R6, 0x3, PT ;  /* 0x000000030600780c */ /* 0x000fe40003f25070 */
[----:B------:R-:W-:-:S02]  /*0700*/  ISETP.GE.U32.AND P0, PT, R8, 0x3, PT ;  /* 0x000000030800780c */ /* 0x000fc40003f06070 */
[----:B------:R-:W-:Y:S02]  /*0710*/  ISETP.NE.AND.EX P1, PT, RZ, RZ, PT, P1 ;  /* 0x000000ffff00720c */ /* 0x000fe40003f25310 */
[----:B------:R-:W-:-:S11]  /*0720*/  ISETP.GE.U32.AND.EX P0, PT, R4, RZ, PT, P0 ;  /* 0x000000ff0400720c */ /* 0x000fd60003f06100 */
[----:B------:R-:W-:Y:S05]  /*0730*/  @!P1 BRA `(.L_x_9) ;  /* 0x0000000000589947 */ /* 0x000fea0003800000 */
[----:B------:R-:W0:Y:S01]  /*0740*/  LDCU.64 UR4, c[0x0][0x380] ;  /* 0x00007000ff0477ac */ /* 0x000e220008000a00 */
[----:B------:R-:W-:Y:S02]  /*0750*/  VIADD R8, R8, 0x1 ;  /* 0x0000000108087836 */ /* 0x000fe40000000000 */
[----:B------:R-:W-:-:S03]  /*0760*/  IMAD.MOV.U32 R10, RZ, RZ, RZ ;  /* 0x000000ffff0a7224 */ /* 0x000fc600078e00ff */
[----:B------:R-:W-:Y:S02]  /*0770*/  LOP3.LUT R8, R8, 0x3, RZ, 0xc0, !PT ;  /* 0x0000000308087812 */ /* 0x000fe400078ec0ff */
[----:B0-----:R-:W-:-:S04]  /*0780*/  LEA R12, P1, R20, UR4, 0x4 ;  /* 0x00000004140c7c11 */ /* 0x001fc8000f8220ff */
[----:B------:R-:W-:-:S09]  /*0790*/  LEA.HI.X R13, R20, UR5, R3, 0x4, P1 ;  /* 0x00000005140d7c11 */ /* 0x000fd200088f2403 */
.L_x_10:
[----:B------:R-:W-:Y:S01]  /*07a0*/  IMAD.MOV.U32 R4, RZ, RZ, R12 ;  /* 0x000000ffff047224 */ /* 0x000fe200078e000c */
[----:B------:R-:W-:-:S06]  /*07b0*/  MOV R5, R13 ;  /* 0x0000000d00057202 */ /* 0x000fcc0000000f00 */
[----:B------:R-:W2:Y:S01]  /*07c0*/  LDG.E.128 R4, desc[UR6][R4.64] ;  /* 0x0000000604047981 */ /* 0x000ea2000c1e1d00 */
[----:B------:R-:W-:Y:S02]  /*07d0*/  IADD3 R8, P1, PT, R8, -0x1, RZ ;  /* 0xffffffff08087810 */ /* 0x000fe40007f3e0ff */
[C---:B------:R-:W-:Y:S02]  /*07e0*/  IADD3 R20, P2, PT, R25.reuse, R20, RZ ;  /* 0x0000001419147210 */ /* 0x040fe40007f5e0ff */
[----:B------:R-:W-:Y:S02]  /*07f0*/  IADD3.X R10, PT, PT, R10, -0x1, RZ, P1, !PT ;  /* 0xffffffff0a0a7810 */ /* 0x000fe40000ffe4ff */
[----:B------:R-:W-:Y:S01]  /*0800*/  ISETP.NE.U32.AND P1, PT, R8, RZ, PT ;  /* 0x000000ff0800720c */ /* 0x000fe20003f25070 */
[----:B------:R-:W-:Y:S01]  /*0810*/  IMAD.X R3, RZ, RZ, R3, P2 ;  /* 0x000000ffff037224 */ /* 0x000fe200010e0603 */
[----:B------:R-:W-:Y:S02]  /*0820*/  LEA R12, P3, R25, R12, 0x4 ;  /* 0x0000000c190c7211 */ /* 0x000fe400078620ff */
[----:B------:R-:W-:-:S02]  /*0830*/  ISETP.NE.AND.EX P1, PT, R10, RZ, PT, P1 ;  /* 0x000000ff0a00720c */ /* 0x000fc40003f25310 */
[----:B------:R-:W-:Y:S01]  /*0840*/  LEA.HI.X R13, R25, R13, RZ, 0x4, P3 ;  /* 0x0000000d190d7211 */ /* 0x000fe200018f24ff */
[----:B--2---:R-:W-:-:S04]  /*0850*/  FADD R9, R4, R5 ;  /* 0x0000000504097221 */ /* 0x004fc80000000000 */
[----:B------:R-:W-:-:S04]  /*0860*/  FADD R6, R6, R9 ;  /* 0x0000000906067221 */ /* 0x000fc80000000000 */
[----:B------:R-:W-:-:S04]  /*0870*/  FADD R6, R7, R6 ;  /* 0x0000000607067221 */ /* 0x000fc80000000000 */
[----:B------:R-:W-:Y:S01]  /*0880*/  FADD R23, R6, R23 ;  /* 0x0000001706177221 */ /* 0x000fe20000000000 */
[----:B------:R-:W-:Y:S06]  /*0890*/  @P1 BRA `(.L_x_10) ;  /* 0xfffffffc00c01947 */ /* 0x000fec000383ffff */
.L_x_9:
[----:B------:R-:W-:Y:S05]  /*08a0*/  BSYNC.RECONVERGENT B1 ;  /* 0x0000000000017941 */ /* 0x000fea0003800200 */
.L_x_8:
[----:B------:R-:W-:Y:S05]  /*08b0*/  @!P0 BRA `(.L_x_4) ;  /* 0x00000000008c8947 */ /* 0x000fea0003800000 */
[----:B------:R-:W-:Y:S01]  /*08c0*/  IMAD.SHL.U32 R28, R25, 0x10, RZ ;  /* 0x00000010191c7824 */ /* 0x000fe200078e00ff */
[----:B------:R-:W-:-:S07]  /*08d0*/  SHF.R.U32.HI R24, RZ, 0x1c, R25 ;  /* 0x0000001cff187819 */ /* 0x000fce0000011619 */
.L_x_11:
[----:B------:R-:W-:-:S04]  /*08e0*/  LEA R4, P0, R20, UR10, 0x4 ;  /* 0x0000000a14047c11 */ /* 0x000fc8000f8020ff */
[----:B------:R-:W-:Y:S02]  /*08f0*/  LEA.HI.X R5, R20, UR11, R3, 0x4, P0 ;  /* 0x0000000b14057c11 */ /* 0x000fe400080f2403 */
[----:B------:R-:W-:-:S05]  /*0900*/  IADD3 R14, P0, PT, R28, R4, RZ ;  /* 0x000000041c0e7210 */ /* 0x000fca0007f1e0ff */
[----:B------:R-:W-:Y:S01]  /*0910*/  IMAD.X R15, R24, 0x1, R5, P0 ;  /* 0x00000001180f7824 */ /* 0x000fe200000e0605 */
[----:B------:R-:W-:Y:S01]  /*0920*/  IADD3 R12, P0, PT, R28, R14, RZ ;  /* 0x0000000e1c0c7210 */ /* 0x000fe20007f1e0ff */
[----:B------:R-:W2:Y:S03]  /*0930*/  LDG.E.128 R4, desc[UR6][R4.64] ;  /* 0x0000000604047981 */ /* 0x000ea6000c1e1d00 */
[----:B------:R-:W-:Y:S01]  /*0940*/  IADD3.X R13, PT, PT, R24, R15, RZ, P0, !PT ;  /* 0x0000000f180d7210 */ /* 0x000fe200007fe4ff */
[----:B------:R-:W3:Y:S01]  /*0950*/  LDG.E.128 R8, desc[UR6][R14.64] ;  /* 0x000000060e087981 */ /* 0x000ee2000c1e1d00 */
[----:B------:R-:W-:-:S05]  /*0960*/  IADD3 R16, P0, PT, R28, R12, RZ ;  /* 0x0000000c1c107210 */ /* 0x000fca0007f1e0ff */
[----:B------:R-:W-:Y:S02]  /*0970*/  IMAD.X R17, R24, 0x1, R13, P0 ;  /* 0x0000000118117824 */ /* 0x000fe400000e060d */
[----:B------:R-:W4:Y:S04]  /*0980*/  LDG.E.128 R12, desc[UR6][R12.64] ;  /* 0x000000060c0c7981 */ /* 0x000f28000c1e1d00 */
[----:B------:R-:W5:Y:S01]  /*0990*/  LDG.E.128 R16, desc[UR6][R16.64] ;  /* 0x0000000610107981 */ /* 0x000f62000c1e1d00 */
[----:B------:R-:W-:-:S04]  /*09a0*/  LEA R20, P0, R25, R20, 0x2 ;  /* 0x0000001419147211 */ /* 0x000fc800078010ff */
[----:B------:R-:W-:Y:S02]  /*09b0*/  LEA.HI.X R3, R25, R3, RZ, 0x2, P0 ;  /* 0x0000000319037211 */ /* 0x000fe400000f14ff */
[----:B------:R-:W-:-:S04]  /*09c0*/  ISETP.GE.U32.AND P0, PT, R20, R0, PT ;  /* 0x000000001400720c */ /* 0x000fc80003f06070 */
[----:B------:R-:W-:Y:S01]  /*09d0*/  ISETP.GE.U32.AND.EX P0, PT, R3, R2, PT, P0 ;  /* 0x000000020300720c */ /* 0x000fe20003f06100 */
[----:B--2---:R-:W-:-:S04]  /*09e0*/  FADD R29, R4, R5 ;  /* 0x00000005041d7221 */ /* 0x004fc80000000000 */
[----:B------:R-:W-:Y:S01]  /*09f0*/  FADD R6, R6, R29 ;  /* 0x0000001d06067221 */ /* 0x000fe20000000000 */
[----:B---3--:R-:W-:-:S03]  /*0a00*/  FADD R9, R8, R9 ;  /* 0x0000000908097221 */ /* 0x008fc60000000000 */
[----:B------:R-:W-:Y:S01]  /*0a10*/  FADD R6, R7, R6 ;  /* 0x0000000607067221 */ /* 0x000fe20000000000 */
[----:B------:R-:W-:-:S03]  /*0a20*/  FADD R10, R10, R9 ;  /* 0x000000090a0a7221 */ /* 0x000fc60000000000 */
[----:B------:R-:W-:Y:S01]  /*0a30*/  FADD R6, R6, R23 ;  /* 0x0000001706067221 */ /* 0x000fe20000000000 */
[----:B------:R-:W-:Y:S01]  /*0a40*/  FADD R11, R11, R10 ;  /* 0x0000000a0b0b7221 */ /* 0x000fe20000000000 */
[----:B----4-:R-:W-:-:S03]  /*0a50*/  FADD R5, R12, R13 ;  /* 0x0000000d0c057221 */ /* 0x010fc60000000000 */
[----:B------:R-:W-:Y:S01]  /*0a60*/  FADD R6, R6, R11 ;  /* 0x0000000b06067221 */ /* 0x000fe20000000000 */
[----:B------:R-:W-:Y:S01]  /*0a70*/  FADD R14, R14, R5 ;  /* 0x000000050e0e7221 */ /* 0x000fe20000000000 */
[----:B-----5:R-:W-:-:S03]  /*0a80*/  FADD R17, R16, R17 ;  /* 0x0000001110117221 */ /* 0x020fc60000000000 */
[----:B------:R-:W-:Y:S01]  /*0a90*/  FADD R15, R15, R14 ;  /* 0x0000000e0f0f7221 */ /* 0x000fe20000000000 */
[----:B------:R-:W-:-:S03]  /*0aa0*/  FADD R18, R18, R17 ;  /* 0x0000001112127221 */ /* 0x000fc60000000000 */
[----:B------:R-:W-:Y:S01]  /*0ab0*/  FADD R6, R6, R15 ;  /* 0x0000000f06067221 */ /* 0x000fe20000000000 */
[----:B------:R-:W-:-:S04]  /*0ac0*/  FADD R19, R19, R18 ;  /* 0x0000001213137221 */ /* 0x000fc80000000000 */
[----:B------:R-:W-:Y:S01]  /*0ad0*/  FADD R23, R6, R19 ;  /* 0x0000001306177221 */ /* 0x000fe20000000000 */
[----:B------:R-:W-:Y:S06]  /*0ae0*/  @!P0 BRA `(.L_x_11) ;  /* 0xfffffffc007c8947 */ /* 0x000fec000383ffff */
.L_x_4:
[----:B------:R-:W-:Y:S05]  /*0af0*/  BSYNC.RECONVERGENT B0 ;  /* 0x0000000000007941 */ /* 0x000fea0003800200 */
.L_x_3:
[----:B------:R-:W0:Y:S01]  /*0b00*/  LDCU.64 UR8, c[0x0][0x390] ;  /* 0x00007200ff0877ac */ /* 0x000e220008000a00 */
[----:B------:R-:W-:Y:S01]  /*0b10*/  BSSY.RECONVERGENT B0, `(.L_x_12) ;  /* 0x0000011000007945 */ /* 0x000fe20003800200 */
[----:B0-----:R-:W-:-:S06]  /*0b20*/  ULOP3.LUT UR4, UR8, 0xfffffffc, URZ, 0xc0, !UPT ;  /* 0xfffffffc08047892 */ /* 0x001fcc000f8ec0ff */
[----:B------:R-:W-:-:S04]  /*0b30*/  IADD3 R0, P1, PT, R26, UR4, RZ ;  /* 0x000000041a007c10 */ /* 0x000fc8000ff3e0ff */
[----:B------:R-:W-:Y:S01]  /*0b40*/  ISETP.GE.U32.AND P0, PT, R0, UR8, PT ;  /* 0x0000000800007c0c */ /* 0x000fe2000bf06070 */
[----:B------:R-:W-:Y:S01]  /*0b50*/  IMAD.X R5, RZ, RZ, UR9, P1 ;  /* 0x00000009ff057e24 */ /* 0x000fe200088e06ff */
[----:B------:R-:W0:Y:S04]  /*0b60*/  LDCU.64 UR4, c[0x0][0x380] ;  /* 0x00007000ff0477ac */ /* 0x000e280008000a00 */
[----:B------:R-:W-:-:S13]  /*0b70*/  ISETP.GE.U32.AND.EX P0, PT, R5, UR9, PT, P0 ;  /* 0x0000000905007c0c */ /* 0x000fda000bf06100 */
[----:B------:R-:W-:Y:S05]  /*0b80*/  @P0 BRA `(.L_x_13) ;  /* 0x0000000000240947 */ /* 0x000fea0003800000 */
.L_x_14:
[----:B0-----:R-:W-:-:S04]  /*0b90*/  LEA R2, P0, R0, UR4, 0x2 ;  /* 0x0000000400027c11 */ /* 0x001fc8000f8010ff */
[----:B------:R-:W-:-:S05]  /*0ba0*/  LEA.HI.X R3, R0, UR5, R5, 0x2, P0 ;  /* 0x0000000500037c11 */ /* 0x000fca00080f1405 */
[----:B------:R-:W2:Y:S01]  /*0bb0*/  LDG.E R2, desc[UR6][R2.64] ;  /* 0x0000000602027981 */ /* 0x000ea2000c1e1900 */
[----:B------:R-:W-:-:S05]  /*0bc0*/  IADD3 R0, P0, PT, R25, R0, RZ ;  /* 0x0000000019007210 */ /* 0x000fca0007f1e0ff */
[----:B------:R-:W-:Y:S01]  /*0bd0*/  IMAD.X R5, RZ, RZ, R5, P0 ;  /* 0x000000ffff057224 */ /* 0x000fe200000e0605 */
[----:B------:R-:W-:-:S04]  /*0be0*/  ISETP.GE.U32.AND P0, PT, R0, UR8, PT ;  /* 0x0000000800007c0c */ /* 0x000fc8000bf06070 */
[----:B------:R-:W-:Y:S01]  /*0bf0*/  ISETP.GE.U32.AND.EX P0, PT, R5, UR9, PT, P0 ;  /* 0x0000000905007c0c */ /* 0x000fe2000bf06100 */
[----:B--2---:R-:W-:-:S12]  /*0c00*/  FADD R23, R2, R23 ;  /* 0x0000001702177221 */ /* 0x004fd80000000000 */
[----:B------:R-:W-:Y:S05]  /*0c10*/  @!P0 BRA `(.L_x_14) ;  /* 0xfffffffc00dc8947 */ /* 0x000fea000383ffff */
.L_x_13:
[----:B0-----:R-:W-:Y:S05]  /*0c20*/  BSYNC.RECONVERGENT B0 ;  /* 0x0000000000007941 */ /* 0x001fea0003800200 */
.L_x_12:
[----:B------:R-:W0:Y:S01]  /*0c30*/  SHFL.DOWN PT, R0, R23, 0x10, 0x1f ;  /* 0x0a001f0017007f89 */ /* 0x000e2200000e0000 */
[----:B------:R-:W-:-:S04]  /*0c40*/  SHF.R.U32.HI R22, RZ, 0x5, R22 ;  /* 0x00000005ff167819 */ /* 0x000fc80000011616 */
[----:B------:R-:W-:-:S13]  /*0c50*/  ISETP.GE.U32.AND P1, PT, R21, R22, PT ;  /* 0x000000161500720c */ /* 0x000fda0003f26070 */
[----:B------:R-:W1:Y:S01]  /*0c60*/  @!P1 S2R R8, SR_CgaCtaId ;  /* 0x0000000000089919 */ /* 0x000e620000008800 */
[----:B0-----:R-:W-:-:S05]  /*0c70*/  FADD R2, R0, R23 ;  /* 0x0000001700027221 */ /* 0x001fca0000000000 */
[----:B------:R-:W0:Y:S02]  /*0c80*/  SHFL.DOWN PT, R3, R2, 0x8, 0x1f ;  /* 0x09001f0002037f89 */ /* 0x000e2400000e0000 */
[----:B0-----:R-:W-:-:S05]  /*0c90*/  FADD R3, R2, R3 ;  /* 0x0000000302037221 */ /* 0x001fca0000000000 */
[----:B------:R-:W0:Y:S02]  /*0ca0*/  SHFL.DOWN PT, R0, R3, 0x4, 0x1f ;  /* 0x08801f0003007f89 */ /* 0x000e2400000e0000 */
[----:B0-----:R-:W-:Y:S01]  /*0cb0*/  FADD R4, R3, R0 ;  /* 0x0000000003047221 */ /* 0x001fe20000000000 */
[----:B------:R-:W-:Y:S02]  /*0cc0*/  LOP3.LUT P0, R0, R21, 0x1f, RZ, 0xc0, !PT ;  /* 0x0000001f15007812 */ /* 0x000fe4000780c0ff */
[----:B------:R-:W-:Y:S02]  /*0cd0*/  @!P1 MOV R3, 0x400 ;  /* 0x0000040000039802 */ /* 0x000fe40000000f00 */
[----:B------:R-:W0:Y:S09]  /*0ce0*/  SHFL.DOWN PT, R5, R4, 0x2, 0x1f ;  /* 0x08401f0004057f89 */ /* 0x000e3200000e0000 */
[----:B------:R-:W2:Y:S01]  /*0cf0*/  @!P0 S2R R7, SR_CgaCtaId ;  /* 0x0000000000078919 */ /* 0x000ea20000008800 */
[----:B------:R-:W-:Y:S01]  /*0d00*/  @!P0 MOV R6, 0x400 ;  /* 0x0000040000068802 */ /* 0x000fe20000000f00 */
[----:B0-----:R-:W-:-:S05]  /*0d10*/  FADD R5, R4, R5 ;  /* 0x0000000504057221 */ /* 0x001fca0000000000 */
[----:B------:R-:W0:Y:S01]  /*0d20*/  SHFL.DOWN PT, R2, R5, 0x1, 0x1f ;  /* 0x08201f0005027f89 */ /* 0x000e2200000e0000 */
[----:B--2---:R-:W-:Y:S02]  /*0d30*/  @!P0 LEA R6, R7, R6, 0x18 ;  /* 0x0000000607068211 */ /* 0x004fe400078ec0ff */
[----:B-1----:R-:W-:Y:S02]  /*0d40*/  @!P1 LEA R7, R8, R3, 0x18 ;  /* 0x0000000308079211 */ /* 0x002fe400078ec0ff */
[----:B------:R-:W-:Y:S01]  /*0d50*/  @!P0 LEA.HI R6, R21, R6, RZ, 0x1d ;  /* 0x0000000615068211 */ /* 0x000fe200078fe8ff */
[----:B0-----:R-:W-:Y:S01]  /*0d60*/  FADD R3, R5, R2 ;  /* 0x0000000205037221 */ /* 0x001fe20000000000 */
[----:B------:R-:W-:Y:S01]  /*0d70*/  @!P1 LEA R2, R0, R7, 0x2 ;  /* 0x0000000700029211 */ /* 0x000fe200078e10ff */
[----:B------:R-:W-:-:S03]  /*0d80*/  IMAD.MOV.U32 R0, RZ, RZ, RZ ;  /* 0x000000ffff007224 */ /* 0x000fc600078e00ff */
[----:B------:R0:W-:Y:S01]  /*0d90*/  @!P0 STS [R6], R3 ;  /* 0x0000000306008388 */ /* 0x0001e20000000800 */
[----:B------:R-:W-:Y:S01]  /*0da0*/  BAR.SYNC.DEFER_BLOCKING 0x0 ;  /* 0x0000000000007b1d */ /* 0x000fe20000010000 */
[----:B------:R-:W-:-:S05]  /*0db0*/  ISETP.GT.U32.AND P0, PT, R21, 0x1f, PT ;  /* 0x0000001f1500780c */ /* 0x000fca0003f04070 */
[----:B------:R0:W1:Y:S08]  /*0dc0*/  @!P1 LDS R0, [R2] ;  /* 0x0000000002009984 */ /* 0x0000700000000800 */
[----:B0-----:R-:W-:Y:S05]  /*0dd0*/  @P0 EXIT ;  /* 0x000000000000094d */ /* 0x001fea0003800000 */
[----:B-1----:R-:W0:Y:S01]  /*0de0*/  SHFL.DOWN PT, R3, R0, 0x10, 0x1f ;  /* 0x0a001f0000037f89 */ /* 0x002e2200000e0000 */
[----:B------:R-:W-:Y:S01]  /*0df0*/  ISETP.NE.AND P0, PT, R21, RZ, PT ;  /* 0x000000ff1500720c */ /* 0x000fe20003f05270 */
[----:B0-----:R-:W-:-:S05]  /*0e00*/  FADD R3, R3, R0 ;  /* 0x0000000003037221 */ /* 0x001fca0000000000 */
[----:B------:R-:W0:Y:S02]  /*0e10*/  SHFL.DOWN PT, R2, R3, 0x8, 0x1f ;  /* 0x09001f0003027f89 */ /* 0x000e2400000e0000 */
[----:B0-----:R-:W-:-:S05]  /*0e20*/  FADD R2, R3, R2 ;  /* 0x0000000203027221 */ /* 0x001fca0000000000 */
[----:B------:R-:W0:Y:S02]  /*0e30*/  SHFL.DOWN PT, R5, R2, 0x4, 0x1f ;  /* 0x08801f0002057f89 */ /* 0x000e2400000e0000 */
[----:B0-----:R-:W-:-:S05]  /*0e40*/  FADD R5, R2, R5 ;  /* 0x0000000502057221 */ /* 0x001fca0000000000 */
[----:B------:R-:W0:Y:S02]  /*0e50*/  SHFL.DOWN PT, R4, R5, 0x2, 0x1f ;  /* 0x08401f0005047f89 */ /* 0x000e2400000e0000 */
[----:B0-----:R-:W-:-:S05]  /*0e60*/  FADD R4, R5, R4 ;  /* 0x0000000405047221 */ /* 0x001fca0000000000 */
[----:B------:R0:W1:Y:S01]  /*0e70*/  SHFL.DOWN PT, R7, R4, 0x1, 0x1f ;  /* 0x08201f0004077f89 */ /* 0x00006200000e0000 */
[----:B------:R-:W-:Y:S05]  /*0e80*/  @P0 EXIT ;  /* 0x000000000000094d */ /* 0x000fea0003800000 */
[----:B------:R-:W2:Y:S01]  /*0e90*/  LDC.64 R2, c[0x0][0x388] ;  /* 0x0000e200ff027b82 */ /* 0x000ea20000000a00 */
[----:B-1----:R-:W-:-:S05]  /*0ea0*/  FADD R7, R4, R7 ;  /* 0x0000000704077221 */ /* 0x002fca0000000000 */
[----:B--2---:R-:W-:Y:S01]  /*0eb0*/  REDG.E.ADD.F32.FTZ.RN.STRONG.GPU desc[UR6][R2.64], R7 ;  /* 0x00000007020079a6 */ /* 0x004fe2000c12f306 */
[----:B------:R-:W-:Y:S05]  /*0ec0*/  EXIT ;  /* 0x000000000000794d */ /* 0x000fea0003800000 */
        .weak           $__internal_0_$__cuda_sm20_div_u64
        .type           $__internal_0_$__cuda_sm20_div_u64,@function
        .size           $__internal_0_$__cuda_sm20_div_u64,(.L_x_16 - $__internal_0_$__cuda_sm20_div_u64)
$__internal_0_$__cuda_sm20_div_u64:
[----:B------:R-:W-:Y:S02]  /*0ed0*/  HFMA2 R15, -RZ, RZ, 0, 0 ;  /* 0x00000000ff0f7431 */ /* 0x000fe400000001ff */
[----:B------:R-:W-:-:S04]  /*0ee0*/  IMAD.MOV.U32 R14, RZ, RZ, R25 ;  /* 0x000000ffff0e7224 */ /* 0x000fc800078e0019 */
[----:B------:R-:W0:Y:S08]  /*0ef0*/  I2F.U64.RP R11, R14 ;  /* 0x0000000e000b7312 */ /* 0x000e300000309000 */
[----:B0-----:R-:W0:Y:S02]  /*0f00*/  MUFU.RCP R11, R11 ;  /* 0x0000000b000b7308 */ /* 0x001e240000001000 */
[----:B0-----:R-:W-:-:S06]  /*0f10*/  VIADD R4, R11, 0x1ffffffe ;  /* 0x1ffffffe0b047836 */ /* 0x001fcc0000000000 */
[----:B------:R-:W0:Y:S02]  /*0f20*/  F2I.U64.TRUNC R4, R4 ;  /* 0x0000000400047311 */ /* 0x000e24000020d800 */
[----:B0-----:R-:W-:-:S04]  /*0f30*/  IMAD.WIDE.U32 R6, R4, R25, RZ ;  /* 0x0000001904067225 */ /* 0x001fc800078e00ff */
[----:B------:R-:W-:Y:S01]  /*0f40*/  IMAD R7, R5, R25, R7 ;  /* 0x0000001905077224 */ /* 0x000fe200078e0207 */
[----:B------:R-:W-:-:S05]  /*0f50*/  IADD3 R13, P0, PT, RZ, -R6, RZ ;  /* 0x80000006ff0d7210 */ /* 0x000fca0007f1e0ff */
[----:B------:R-:W-:-:S04]  /*0f60*/  IMAD.HI.U32 R6, R4, R13, RZ ;  /* 0x0000000d04067227 */ /* 0x000fc800078e00ff */
[----:B------:R-:W-:Y:S01]  /*0f70*/  IMAD.X R17, RZ, RZ, ~R7, P0 ;  /* 0x000000ffff117224 */ /* 0x000fe200000e0e07 */
[----:B------:R-:W-:-:S03]  /*0f80*/  MOV R7, R4 ;  /* 0x0000000400077202 */ /* 0x000fc60000000f00 */
[-C--:B------:R-:W-:Y:S02]  /*0f90*/  IMAD R15, R5, R17.reuse, RZ ;  /* 0x00000011050f7224 */ /* 0x080fe400078e02ff */
[----:B------:R-:W-:-:S04]  /*0fa0*/  IMAD.WIDE.U32 R6, P0, R4, R17, R6 ;  /* 0x0000001104067225 */ /* 0x000fc80007800006 */
[----:B------:R-:W-:-:S04]  /*0fb0*/  IMAD.HI.U32 R17, R5, R17, RZ ;  /* 0x0000001105117227 */ /* 0x000fc800078e00ff */
[----:B------:R-:W-:-:S05]  /*0fc0*/  IMAD.HI.U32 R6, P1, R5, R13, R6 ;  /* 0x0000000d05067227 */ /* 0x000fca0007820006 */
[----:B------:R-:W-:Y:S01]  /*0fd0*/  IADD3 R7, P2, PT, R15, R6, RZ ;  /* 0x000000060f077210 */ /* 0x000fe20007f5e0ff */
[----:B------:R-:W-:-:S04]  /*0fe0*/  IMAD.X R6, R17, 0x1, R5, P0 ;  /* 0x0000000111067824 */ /* 0x000fc800000e0605 */
[----:B------:R-:W-:Y:S01]  /*0ff0*/  IMAD.WIDE.U32 R4, R7, R25, RZ ;  /* 0x0000001907047225 */ /* 0x000fe200078e00ff */
[----:B------:R-:W-:Y:S02]  /*1000*/  IADD3.X R11, PT, PT, RZ, RZ, R6, P2, P1 ;  /* 0x000000ffff0b7210 */ /* 0x000fe400017e2406 */
[----:B------:R-:W-:-:S03]  /*1010*/  IADD3 R13, P0, PT, RZ, -R4, RZ ;  /* 0x80000004ff0d7210 */ /* 0x000fc60007f1e0ff */
[----:B------:R-:W-:Y:S02]  /*1020*/  IMAD R4, R11, R25, R5 ;  /* 0x000000190b047224 */ /* 0x000fe400078e0205 */
[----:B------:R-:W-:Y:S02]  /*1030*/  IMAD.MOV.U32 R5, RZ, RZ, RZ ;  /* 0x000000ffff057224 */ /* 0x000fe400078e00ff */
[----:B------:R-:W-:-:S04]  /*1040*/  IMAD.HI.U32 R6, R7, R13, RZ ;  /* 0x0000000d07067227 */ /* 0x000fc800078e00ff */
[----:B------:R-:W-:-:S04]  /*1050*/  IMAD.X R4, RZ, RZ, ~R4, P0 ;  /* 0x000000ffff047224 */ /* 0x000fc800000e0e04 */
[----:B------:R-:W-:-:S04]  /*1060*/  IMAD.WIDE.U32 R6, P0, R7, R4, R6 ;  /* 0x0000000407067225 */ /* 0x000fc80007800006 */
[C---:B------:R-:W-:Y:S02]  /*1070*/  IMAD R14, R11.reuse, R4, RZ ;  /* 0x000000040b0e7224 */ /* 0x040fe400078e02ff */
[----:B------:R-:W-:-:S04]  /*1080*/  IMAD.HI.U32 R7, P1, R11, R13, R6 ;  /* 0x0000000d0b077227 */ /* 0x000fc80007820006 */
[----:B------:R-:W-:Y:S01]  /*1090*/  IMAD.HI.U32 R4, R11, R4, RZ ;  /* 0x000000040b047227 */ /* 0x000fe200078e00ff */
[----:B------:R-:W-:-:S04]  /*10a0*/  IADD3 R7, P2, PT, R14, R7, RZ ;  /* 0x000000070e077210 */ /* 0x000fc80007f5e0ff */
[----:B------:R-:W-:Y:S01]  /*10b0*/  IADD3.X R11, PT, PT, R4, R11, RZ, P0, !PT ;  /* 0x0000000b040b7210 */ /* 0x000fe200007fe4ff */
[----:B------:R-:W-:-:S03]  /*10c0*/  IMAD.HI.U32 R4, R7, R12, RZ ;  /* 0x0000000c07047227 */ /* 0x000fc600078e00ff */
[----:B------:R-:W-:Y:S01]  /*10d0*/  IADD3.X R11, PT, PT, RZ, RZ, R11, P2, P1 ;  /* 0x000000ffff0b7210 */ /* 0x000fe200017e240b */
[----:B------:R-:W-:-:S04]  /*10e0*/  IMAD.WIDE.U32 R4, R7, R9, R4 ;  /* 0x0000000907047225 */ /* 0x000fc800078e0004 */
[C---:B------:R-:W-:Y:S02]  /*10f0*/  IMAD R7, R11.reuse, R9, RZ ;  /* 0x000000090b077224 */ /* 0x040fe400078e02ff */
[----:B------:R-:W-:-:S04]  /*1100*/  IMAD.HI.U32 R4, P0, R11, R12, R4 ;  /* 0x0000000c0b047227 */ /* 0x000fc80007800004 */
[----:B------:R-:W-:Y:S01]  /*1110*/  IMAD.HI.U32 R11, R11, R9, RZ ;  /* 0x000000090b0b7227 */ /* 0x000fe200078e00ff */
[----:B------:R-:W-:-:S03]  /*1120*/  IADD3 R6, P1, PT, R7, R4, RZ ;  /* 0x0000000407067210 */ /* 0x000fc60007f3e0ff */
[----:B------:R-:W-:Y:S02]  /*1130*/  IMAD.X R4, RZ, RZ, R11, P0 ;  /* 0x000000ffff047224 */ /* 0x000fe400000e060b */
[----:B------:R-:W-:-:S03]  /*1140*/  IMAD.MOV.U32 R11, RZ, RZ, 0x0 ;  /* 0x00000000ff0b7424 */ /* 0x000fc600078e00ff */
[----:B------:R-:W-:Y:S01]  /*1150*/  IADD3.X R7, PT, PT, RZ, R4, RZ, P1, !PT ;  /* 0x00000004ff077210 */ /* 0x000fe20000ffe4ff */
[----:B------:R-:W-:-:S04]  /*1160*/  IMAD.WIDE.U32 R4, R6, R25, RZ ;  /* 0x0000001906047225 */ /* 0x000fc800078e00ff */
[----:B------:R-:W-:Y:S01]  /*1170*/  IMAD R14, R7, R25, R5 ;  /* 0x00000019070e7224 */ /* 0x000fe200078e0205 */
[----:B------:R-:W-:-:S04]  /*1180*/  IADD3 R16, P0, PT, -R4, R12, RZ ;  /* 0x0000000c04107210 */ /* 0x000fc80007f1e1ff */
[-C--:B------:R-:W-:Y:S01]  /*1190*/  IADD3 R12, P1, PT, -R25, R16.reuse, RZ ;  /* 0x00000010190c7210 */ /* 0x080fe20007f3e1ff */
[----:B------:R-:W-:Y:S01]  /*11a0*/  IMAD.X R14, R9, 0x1, ~R14, P0 ;  /* 0x00000001090e7824 */ /* 0x000fe200000e0e0e */
[----:B------:R-:W-:Y:S02]  /*11b0*/  ISETP.GE.U32.AND P0, PT, R16, R25, PT ;  /* 0x000000191000720c */ /* 0x000fe40003f06070 */
[----:B------:R-:W-:Y:S02]  /*11c0*/  IADD3 R9, P2, PT, R6, 0x1, RZ ;  /* 0x0000000106097810 */ /* 0x000fe40007f5e0ff */
[C---:B------:R-:W-:Y:S02]  /*11d0*/  ISETP.GE.U32.AND.EX P0, PT, R14.reuse, RZ, PT, P0 ;  /* 0x000000ff0e00720c */ /* 0x040fe40003f06100 */
[----:B------:R-:W-:Y:S01]  /*11e0*/  IADD3.X R5, PT, PT, R14, -0x1, RZ, P1, !PT ;  /* 0xffffffff0e057810 */ /* 0x000fe20000ffe4ff */
[----:B------:R-:W-:Y:S01]  /*11f0*/  IMAD.X R4, RZ, RZ, R7, P2 ;  /* 0x000000ffff047224 */ /* 0x000fe200010e0607 */
[----:B------:R-:W-:-:S02]  /*1200*/  SEL R12, R12, R16, P0 ;  /* 0x000000100c0c7207 */ /* 0x000fc40000000000 */
[----:B------:R-:W-:Y:S02]  /*1210*/  SEL R9, R9, R6, P0 ;  /* 0x0000000609097207 */ /* 0x000fe40000000000 */
[----:B------:R-:W-:Y:S02]  /*1220*/  SEL R5, R5, R14, P0 ;  /* 0x0000000e05057207 */ /* 0x000fe40000000000 */
[----:B------:R-:W-:Y:S02]  /*1230*/  SEL R6, R4, R7, P0 ;  /* 0x0000000704067207 */ /* 0x000fe40000000000 */
[----:B------:R-:W-:Y:S02]  /*1240*/  ISETP.GE.U32.AND P0, PT, R12, R25, PT ;  /* 0x000000190c00720c */ /* 0x000fe40003f06070 */
[----:B------:R-:W-:Y:S02]  /*1250*/  IADD3 R4, P2, PT, R9, 0x1, RZ ;  /* 0x0000000109047810 */ /* 0x000fe40007f5e0ff */
[----:B------:R-:W-:-:S02]  /*1260*/  ISETP.GE.U32.AND.EX P0, PT, R5, RZ, PT, P0 ;  /* 0x000000ff0500720c */ /* 0x000fc40003f06100 */
[----:B------:R-:W-:Y:S02]  /*1270*/  ISETP.NE.U32.AND P1, PT, R25, RZ, PT ;  /* 0x000000ff1900720c */ /* 0x000fe40003f25070 */
[-C--:B------:R-:W-:Y:S02]  /*1280*/  IADD3.X R5, PT, PT, RZ, R6.reuse, RZ, P2, !PT ;  /* 0x00000006ff057210 */ /* 0x080fe400017fe4ff */
[----:B------:R-:W-:Y:S02]  /*1290*/  ISETP.NE.AND.EX P1, PT, RZ, RZ, PT, P1 ;  /* 0x000000ffff00720c */ /* 0x000fe40003f25310 */
[----:B------:R-:W-:Y:S02]  /*12a0*/  SEL R4, R4, R9, P0 ;  /* 0x0000000904047207 */ /* 0x000fe40000000000 */
[----:B------:R-:W-:Y:S02]  /*12b0*/  SEL R5, R5, R6, P0 ;  /* 0x0000000605057207 */ /* 0x000fe40000000000 */
[----:B------:R-:W-:-:S02]  /*12c0*/  SEL R4, R4, 0xffffffff, P1 ;  /* 0xffffffff04047807 */ /* 0x000fc40000800000 */
[----:B------:R-:W-:Y:S01]  /*12d0*/  SEL R5, R5, 0xffffffff, P1 ;  /* 0xffffffff05057807 */ /* 0x000fe20000800000 */
[----:B------:R-:W-:Y:S06]  /*12e0*/  RET.REL.NODEC R10 `(_Z17reduction_kernel3ILj512EEvPKfPfm) ;  /* 0xffffffec0a447950 */ /* 0x000fec0003c3ffff */
.L_x_15:
[----:B------:R-:W-:-:S00]  /*12f0*/  BRA `(.L_x_15) ;  /* 0xfffffffc00fc7947 */ /* 0x000fc0000383ffff */
[----:B------:R-:W-:-:S00]  /*1300*/  NOP ;  /* 0x0000000000007918 */ /* 0x000fc00000000000 */
[----:B------:R-:W-:-:S00]  /*1310*/  NOP ;  /* 0x0000000000007918 */ /* 0x000fc00000000000 */
[----:B------:R-:W-:-:S00]  /*1320*/  NOP ;  /* 0x0000000000007918 */ /* 0x000fc00000000000 */
[----:B------:R-:W-:-:S00]  /*1330*/  NOP ;  /* 0x0000000000007918 */ /* 0x000fc00000000000 */
[----:B------:R-:W-:-:S00]  /*1340*/  NOP ;  /* 0x0000000000007918 */ /* 0x000fc00000000000 */
[----:B------:R-:W-:-:S00]  /*1350*/  NOP ;  /* 0x0000000000007918 */ /* 0x000fc00000000000 */
[----:B------:R-:W-:-:S00]  /*1360*/  NOP ;  /* 0x0000000000007918 */ /* 0x000fc00000000000 */
[----:B------:R-:W-:-:S00]  /*1370*/  NOP ;  /* 0x0000000000007918 */ /* 0x000fc00000000000 */
.L_x_16:


//--------------------- .nv.shared._Z17reduction_kernel3ILj512EEvPKfPfm --------------------------
	.section	.nv.shared._Z17reduction_kernel3ILj512EEvPKfPfm,"aw",@nobits
	.sectionflags	@""
	.align	4
.nv.shared._Z17reduction_kernel3ILj512EEvPKfPfm:
	.zero		1152


//--------------------- .nv.shared.reserved.0     --------------------------
	.section	.nv.shared.reserved.0,"aw",@nobits
	.weak		__nv_reservedSMEM_offset_0_alias
	.size		__nv_reservedSMEM_offset_0_alias, 0, 64
	.other		__nv_reservedSMEM_offset_0_alias,@"STO_CUDA_RESERVED_SHARED STV_DEFAULT"
__nv_reservedSMEM_offset_0_alias:
	.zero		0
	.zero		64


//--------------------- .nv.constant0._Z17reduction_kernel3ILj512EEvPKfPfm --------------------------
	.section	.nv.constant0._Z17reduction_kernel3ILj512EEvPKfPfm,"a",@progbits
	.sectionflags	@""
	.align	4
.nv.constant0._Z17reduction_kernel3ILj512EEvPKfPfm:
	.zero		920


//--------------------- SYMBOLS --------------------------

	.type		.nv.reservedSmem.offset0,@object
	.size		.nv.reservedSmem.offset0,0x4
	.type		.nv.reservedSmem.cap,@object
	.size		.nv.reservedSmem.cap,0x4
